	.headerflags	@"EF_CUDA_TEXMODE_UNIFIED EF_CUDA_64BIT_ADDRESS EF_CUDA_ACCELERATORS EF_CUDA_SM90 EF_CUDA_VIRTUAL_SM(EF_CUDA_SM90)"
	.elftype	@"ET_EXEC"


//--------------------- .nv.info                  --------------------------
	.section	.nv.info,"",@"SHT_CUDA_INFO"
	.align	4


	//----- nvinfo : EIATTR_REGCOUNT
	.align		4
        /*0000*/ 	.byte	0x04, 0x2f
        /*0002*/ 	.short	(.L_1 - .L_0)
	.align		4
.L_0:
        /*0004*/ 	.word	index@(triton_poi_fused_convolution_leaky_relu_1)
        /*0008*/ 	.word	0x00000012


	//----- nvinfo : EIATTR_MIN_STACK_SIZE
	.align		4
.L_1:
        /*000c*/ 	.byte	0x04, 0x12
        /*000e*/ 	.short	(.L_3 - .L_2)
	.align		4
.L_2:
        /*0010*/ 	.word	index@(triton_poi_fused_convolution_leaky_relu_1)
        /*0014*/ 	.word	0x00000000


	//----- nvinfo : EIATTR_FRAME_SIZE
	.align		4
.L_3:
        /*0018*/ 	.byte	0x04, 0x11
        /*001a*/ 	.short	(.L_5 - .L_4)
	.align		4
.L_4:
        /*001c*/ 	.word	index@(triton_poi_fused_convolution_leaky_relu_1)
        /*0020*/ 	.word	0x00000000


	//----- nvinfo : EIATTR_MIN_STACK_SIZE
	.align		4
.L_5:
        /*0024*/ 	.byte	0x04, 0x12
        /*0026*/ 	.short	(.L_7 - .L_6)
	.align		4
.L_6:
        /*0028*/ 	.word	index@(triton_poi_fused_convolution_leaky_relu_1)
        /*002c*/ 	.word	0x00000000
.L_7:


//--------------------- .nv.info.triton_poi_fused_convolution_leaky_relu_1 --------------------------
	.section	.nv.info.triton_poi_fused_convolution_leaky_relu_1,"",@"SHT_CUDA_INFO"
	.sectionflags	@""
	.align	4


	//----- nvinfo : EIATTR_CUDA_API_VERSION
	.align		4
        /*0000*/ 	.byte	0x04, 0x37
        /*0002*/ 	.short	(.L_9 - .L_8)
.L_8:
        /*0004*/ 	.word	0x0000007c


	//----- nvinfo : EIATTR_KPARAM_INFO
	.align		4
.L_9:
        /*0008*/ 	.byte	0x04, 0x17
        /*000a*/ 	.short	(.L_11 - .L_10)
.L_10:
        /*000c*/ 	.word	0x00000000
        /*0010*/ 	.short	0x0002
        /*0012*/ 	.short	0x0010
        /*0014*/ 	.byte	0x00, 0xf0, 0x11, 0x00


	//----- nvinfo : EIATTR_KPARAM_INFO
	.align		4
.L_11:
        /*0018*/ 	.byte	0x04, 0x17
        /*001a*/ 	.short	(.L_13 - .L_12)
.L_12:
        /*001c*/ 	.word	0x00000000
        /*0020*/ 	.short	0x0001
        /*0022*/ 	.short	0x0008
        /*0024*/ 	.byte	0x00, 0xf4, 0x21, 0x00


	//----- nvinfo : EIATTR_KPARAM_INFO
	.align		4
.L_13:
        /*0028*/ 	.byte	0x04, 0x17
        /*002a*/ 	.short	(.L_15 - .L_14)
.L_14:
        /*002c*/ 	.word	0x00000000
        /*0030*/ 	.short	0x0000
        /*0032*/ 	.short	0x0000
        /*0034*/ 	.byte	0x00, 0xf4, 0x21, 0x00


	//----- nvinfo : EIATTR_SPARSE_MMA_MASK
	.align		4
.L_15:
        /*0038*/ 	.byte	0x03, 0x50
        /*003a*/ 	.short	0x0000


	//----- nvinfo : EIATTR_MAXREG_COUNT
	.align		4
        /*003c*/ 	.byte	0x03, 0x1b
        /*003e*/ 	.short	0x00ff


	//----- nvinfo : EIATTR_EXIT_INSTR_OFFSETS
	.align		4
        /*0040*/ 	.byte	0x04, 0x1c
        /*0042*/ 	.short	(.L_17 - .L_16)


	//   ....[0]....
.L_16:
        /*0044*/ 	.word	0x00000360


	//----- nvinfo : EIATTR_REQNTID
	.align		4
.L_17:
        /*0048*/ 	.byte	0x04, 0x10
        /*004a*/ 	.short	(.L_19 - .L_18)
.L_18:
        /*004c*/ 	.word	0x00000080
        /*0050*/ 	.word	0x00000001
        /*0054*/ 	.word	0x00000001


	//----- nvinfo : EIATTR_CBANK_PARAM_SIZE
	.align		4
.L_19:
        /*0058*/ 	.byte	0x03, 0x19
        /*005a*/ 	.short	0x0014


	//----- nvinfo : EIATTR_PARAM_CBANK
	.align		4
        /*005c*/ 	.byte	0x04, 0x0a
        /*005e*/ 	.short	(.L_21 - .L_20)
	.align		4
.L_20:
        /*0060*/ 	.word	index@(.nv.constant0.triton_poi_fused_convolution_leaky_relu_1)
        /*0064*/ 	.short	0x0210
        /*0066*/ 	.short	0x0014


	//----- nvinfo : EIATTR_SW_WAR
	.align		4
.L_21:
        /*0068*/ 	.byte	0x04, 0x36
        /*006a*/ 	.short	(.L_23 - .L_22)
.L_22:
        /*006c*/ 	.word	0x00000008
.L_23:


//--------------------- .nv.callgraph             --------------------------
	.section	.nv.callgraph,"",@"SHT_CUDA_CALLGRAPH"
	.align	4
	.sectionentsize	8
	.align		4
        /*0000*/ 	.word	0x00000000
	.align		4
        /*0004*/ 	.word	0xffffffff
	.align		4
        /*0008*/ 	.word	0x00000000
	.align		4
        /*000c*/ 	.word	0xfffffffe
	.align		4
        /*0010*/ 	.word	0x00000000
	.align		4
        /*0014*/ 	.word	0xfffffffd
	.align		4
        /*0018*/ 	.word	0x00000000
	.align		4
        /*001c*/ 	.word	0xfffffffc


//--------------------- .text.triton_poi_fused_convolution_leaky_relu_1 --------------------------
	.section	.text.triton_poi_fused_convolution_leaky_relu_1,"ax",@progbits
	.align	128
        .global         triton_poi_fused_convolution_leaky_relu_1
        .type           triton_poi_fused_convolution_leaky_relu_1,@function
        .size           triton_poi_fused_convolution_leaky_relu_1,(.L_x_1 - triton_poi_fused_convolution_leaky_relu_1)
        .other          triton_poi_fused_convolution_leaky_relu_1,@"STO_CUDA_ENTRY STV_DEFAULT"
triton_poi_fused_convolution_leaky_relu_1:
.text.triton_poi_fused_convolution_leaky_relu_1:
[----:B------:R-:W-:Y:S01]  /*0000*/  LDC R1, c[0x0][0x28] ;  /* 0x00000a00ff017b82 */ /* 0x000fe20000000800 */
[----:B------:R-:W1:Y:S07]  /*0010*/  S2R R0, SR_TID.X ;  /* 0x0000000000007919 */ /* 0x000e6e0000002100 */
[----:B------:R-:W2:Y:S01]  /*0020*/  LDC.64 R2, c[0x0][0x218] ;  /* 0x00008600ff027b82 */ /* 0x000ea20000000a00 */
[----:B------:R-:W-:Y:S01]  /*0030*/  ULDC.64 UR4, c[0x0][0x208] ;  /* 0x0000820000047ab9 */ /* 0x000fe20000000a00 */
[----:B------:R-:W3:Y:S06]  /*0040*/  S2R R5, SR_CTAID.X ;  /* 0x0000000000057919 */ /* 0x000eec0000002500 */
[----:B------:R-:W4:Y:S01]  /*0050*/  LDC.64 R8, c[0x0][0x210] ;  /* 0x00008400ff087b82 */ /* 0x000f220000000a00 */
[----:B-1----:R-:W-:-:S02]  /*0060*/  SHF.L.U32 R0, R0, 0x2, RZ ;  /* 0x0000000200007819 */ /* 0x002fc400000006ff */
[----:B---3--:R-:W-:Y:S02]  /*0070*/  SHF.R.S32.HI R4, RZ, 0x15, R5 ;  /* 0x00000015ff047819 */ /* 0x008fe40000011405 */
[----:B------:R-:W-:Y:S02]  /*0080*/  LOP3.LUT R0, R0, 0x1fc, RZ, 0xc0, !PT ;  /* 0x000001fc00007812 */ /* 0x000fe400078ec0ff */
[----:B------:R-:W-:Y:S02]  /*0090*/  SGXT R4, R4, 0x1 ;  /* 0x000000010404781a */ /* 0x000fe40000000200 */
[----:B------:R-:W-:-:S04]  /*00a0*/  LEA R5, R5, R0, 0xa ;  /* 0x0000000005057211 */ /* 0x000fc800078e50ff */
[----:B------:R-:W-:Y:S01]  /*00b0*/  LEA.HI R4, R4, R5, RZ, 0xa ;  /* 0x0000000504047211 */ /* 0x000fe200078f50ff */
[----:B----4-:R-:W-:-:S03]  /*00c0*/  IMAD.WIDE R8, R5, 0x4, R8 ;  /* 0x0000000405087825 */ /* 0x010fc600078e0208 */
[----:B------:R-:W-:Y:S01]  /*00d0*/  SHF.R.S32.HI R0, RZ, 0xa, R4 ;  /* 0x0000000aff007819 */ /* 0x000fe20000011404 */
[----:B------:R-:W-:-:S03]  /*00e0*/  VIADD R4, R4, 0x200 ;  /* 0x0000020004047836 */ /* 0x000fc60000000000 */
[----:B------:R-:W-:Y:S02]  /*00f0*/  LEA.HI R6, R0, R0, RZ, 0x6 ;  /* 0x0000000000067211 */ /* 0x000fe400078f30ff */
[----:B------:R-:W-:Y:S02]  /*0100*/  SHF.R.S32.HI R12, RZ, 0xa, R4 ;  /* 0x0000000aff0c7819 */ /* 0x000fe40000011404 */
[----:B------:R-:W-:-:S04]  /*0110*/  LOP3.LUT R7, R6, 0xffffffc0, RZ, 0xc0, !PT ;  /* 0xffffffc006077812 */ /* 0x000fc800078ec0ff */
[----:B------:R-:W-:Y:S02]  /*0120*/  IADD3 R7, R0, -R7, RZ ;  /* 0x8000000700077210 */ /* 0x000fe40007ffe0ff */
[----:B------:R-:W-:-:S03]  /*0130*/  LEA.HI R0, R12, R12, RZ, 0x6 ;  /* 0x0000000c0c007211 */ /* 0x000fc600078f30ff */
[----:B--2---:R-:W-:Y:S01]  /*0140*/  IMAD.WIDE R10, R7, 0x4, R2 ;  /* 0x00000004070a7825 */ /* 0x004fe200078e0202 */
[----:B------:R-:W-:Y:S01]  /*0150*/  LOP3.LUT R13, R0, 0xffffffc0, RZ, 0xc0, !PT ;  /* 0xffffffc0000d7812 */ /* 0x000fe200078ec0ff */
[----:B------:R-:W2:Y:S04]  /*0160*/  LDG.E.128 R4, desc[UR4][R8.64] ;  /* 0x0000000408047981 */ /* 0x000ea8000c1e1d00 */
[----:B------:R-:W2:Y:S01]  /*0170*/  LDG.E.EL R10, desc[UR4][R10.64] ;  /* 0x000000040a0a7981 */ /* 0x000ea2000c2e1900 */
[----:B------:R-:W-:-:S04]  /*0180*/  IMAD.IADD R13, R12, 0x1, -R13 ;  /* 0x000000010c0d7824 */ /* 0x000fc800078e0a0d */
[----:B------:R-:W-:Y:S02]  /*0190*/  IMAD.WIDE R2, R13, 0x4, R2 ;  /* 0x000000040d027825 */ /* 0x000fe400078e0202 */
[----:B------:R-:W3:Y:S04]  /*01a0*/  LDG.E.128 R12, desc[UR4][R8.64+0x800] ;  /* 0x00080004080c7981 */ /* 0x000ee8000c1e1d00 */
[----:B------:R-:W3:Y:S01]  /*01b0*/  LDG.E.EL R2, desc[UR4][R2.64] ;  /* 0x0000000402027981 */ /* 0x000ee2000c2e1900 */
[CC--:B--2---:R-:W-:Y:S01]  /*01c0*/  FSETP.GT.AND P6, PT, R5.reuse, -R10.reuse, PT ;  /* 0x8000000a0500720b */ /* 0x0c4fe20003fc4000 */
[----:B------:R-:W-:Y:S01]  /*01d0*/  FADD R5, R5, R10 ;  /* 0x0000000a05057221 */ /* 0x000fe20000000000 */
[-C--:B------:R-:W-:Y:S02]  /*01e0*/  FSETP.GT.AND P0, PT, R6, -R10.reuse, PT ;  /* 0x8000000a0600720b */ /* 0x080fe40003f04000 */
[----:B------:R-:W-:-:S02]  /*01f0*/  FSETP.GT.AND P1, PT, R7, -R10, PT ;  /* 0x8000000a0700720b */ /* 0x000fc40003f24000 */
[----:B------:R-:W-:Y:S02]  /*0200*/  FSETP.GT.AND P2, PT, R4, -R10, PT ;  /* 0x8000000a0400720b */ /* 0x000fe40003f44000 */
[----:B---3--:R-:W-:-:S05]  /*0210*/  FSETP.GT.AND P3, PT, R13, -R2, PT ;  /* 0x800000020d00720b */ /* 0x008fca0003f64000 */
[----:B------:R-:W-:Y:S01]  /*0220*/  @!P6 FMUL R5, R5, 0.10000000149011611938 ;  /* 0x3dcccccd0505e820 */ /* 0x000fe20000400000 */
[-C--:B------:R-:W-:Y:S02]  /*0230*/  FSETP.GT.AND P4, PT, R14, -R2.reuse, PT ;  /* 0x800000020e00720b */ /* 0x080fe40003f84000 */
[-C--:B------:R-:W-:Y:S02]  /*0240*/  FSETP.GT.AND P5, PT, R15, -R2.reuse, PT ;  /* 0x800000020f00720b */ /* 0x080fe40003fa4000 */
[----:B------:R-:W-:Y:S01]  /*0250*/  FSETP.GT.AND P6, PT, R12, -R2, PT ;  /* 0x800000020c00720b */ /* 0x000fe20003fc4000 */
[--C-:B------:R-:W-:Y:S01]  /*0260*/  FADD R6, R6, R10.reuse ;  /* 0x0000000a06067221 */ /* 0x100fe20000000000 */
[--C-:B------:R-:W-:Y:S01]  /*0270*/  FADD R7, R7, R10.reuse ;  /* 0x0000000a07077221 */ /* 0x100fe20000000000 */
[----:B------:R-:W-:Y:S01]  /*0280*/  FADD R4, R4, R10 ;  /* 0x0000000a04047221 */ /* 0x000fe20000000000 */
[--C-:B------:R-:W-:Y:S01]  /*0290*/  FADD R13, R13, R2.reuse ;  /* 0x000000020d0d7221 */ /* 0x100fe20000000000 */
[--C-:B------:R-:W-:Y:S01]  /*02a0*/  FADD R14, R14, R2.reuse ;  /* 0x000000020e0e7221 */ /* 0x100fe20000000000 */
[--C-:B------:R-:W-:Y:S01]  /*02b0*/  FADD R15, R15, R2.reuse ;  /* 0x000000020f0f7221 */ /* 0x100fe20000000000 */
[----:B------:R-:W-:Y:S01]  /*02c0*/  FADD R12, R12, R2 ;  /* 0x000000020c0c7221 */ /* 0x000fe20000000000 */
[----:B------:R-:W-:Y:S01]  /*02d0*/  @!P0 FMUL R6, R6, 0.10000000149011611938 ;  /* 0x3dcccccd06068820 */ /* 0x000fe20000400000 */
[----:B------:R-:W-:Y:S01]  /*02e0*/  @!P1 FMUL R7, R7, 0.10000000149011611938 ;  /* 0x3dcccccd07079820 */ /* 0x000fe20000400000 */
[----:B------:R-:W-:Y:S01]  /*02f0*/  @!P2 FMUL R4, R4, 0.10000000149011611938 ;  /* 0x3dcccccd0404a820 */ /* 0x000fe20000400000 */
[----:B------:R-:W-:Y:S01]  /*0300*/  @!P3 FMUL R13, R13, 0.10000000149011611938 ;  /* 0x3dcccccd0d0db820 */ /* 0x000fe20000400000 */
[----:B------:R-:W-:Y:S01]  /*0310*/  @!P4 FMUL R14, R14, 0.10000000149011611938 ;  /* 0x3dcccccd0e0ec820 */ /* 0x000fe20000400000 */
[----:B------:R-:W-:Y:S01]  /*0320*/  @!P5 FMUL R15, R15, 0.10000000149011611938 ;  /* 0x3dcccccd0f0fd820 */ /* 0x000fe20000400000 */
[----:B------:R-:W-:Y:S01]  /*0330*/  @!P6 FMUL R12, R12, 0.10000000149011611938 ;  /* 0x3dcccccd0c0ce820 */ /* 0x000fe20000400000 */
[----:B------:R-:W-:Y:S04]  /*0340*/  STG.E.128 desc[UR4][R8.64], R4 ;  /* 0x0000000408007986 */ /* 0x000fe8000c101d04 */
[----:B------:R-:W-:Y:S01]  /*0350*/  STG.E.128 desc[UR4][R8.64+0x800], R12 ;  /* 0x0008000c08007986 */ /* 0x000fe2000c101d04 */
[----:B------:R-:W-:Y:S05]  /*0360*/  EXIT ;  /* 0x000000000000794d */ /* 0x000fea0003800000 */
.L_x_0:
[----:B------:R-:W-:-:S00]  /*0370*/  BRA `(.L_x_0) ;  /* 0xfffffffc00fc7947 */ /* 0x000fc0000383ffff */
[----:B------:R-:W-:-:S00]  /*0380*/  NOP ;  /* 0x0000000000007918 */ /* 0x000fc00000000000 */
[----:B------:R-:W-:-:S00]  /*0390*/  NOP ;  /* 0x0000000000007918 */ /* 0x000fc00000000000 */
[----:B------:R-:W-:-:S00]  /*03a0*/  NOP ;  /* 0x0000000000007918 */ /* 0x000fc00000000000 */
[----:B------:R-:W-:-:S00]  /*03b0*/  NOP ;  /* 0x0000000000007918 */ /* 0x000fc00000000000 */
[----:B------:R-:W-:-:S00]  /*03c0*/  NOP ;  /* 0x0000000000007918 */ /* 0x000fc00000000000 */
[----:B------:R-:W-:-:S00]  /*03d0*/  NOP ;  /* 0x0000000000007918 */ /* 0x000fc00000000000 */
[----:B------:R-:W-:-:S00]  /*03e0*/  NOP ;  /* 0x0000000000007918 */ /* 0x000fc00000000000 */
[----:B------:R-:W-:-:S00]  /*03f0*/  NOP ;  /* 0x0000000000007918 */ /* 0x000fc00000000000 */
.L_x_1:


//--------------------- .nv.constant0.triton_poi_fused_convolution_leaky_relu_1 --------------------------
	.section	.nv.constant0.triton_poi_fused_convolution_leaky_relu_1,"a",@progbits
	.sectionflags	@""
	.align	4
.nv.constant0.triton_poi_fused_convolution_leaky_relu_1:
	.zero		548
